	.headerflags	@"EF_CUDA_TEXMODE_UNIFIED EF_CUDA_64BIT_ADDRESS EF_CUDA_ACCELERATORS EF_CUDA_SM90 EF_CUDA_VIRTUAL_SM(EF_CUDA_SM90)"
	.elftype	@"ET_EXEC"


//--------------------- .nv.info                  --------------------------
	.section	.nv.info,"",@"SHT_CUDA_INFO"
	.align	4


	//----- nvinfo : EIATTR_REGCOUNT
	.align		4
        /*0000*/ 	.byte	0x04, 0x2f
        /*0002*/ 	.short	(.L_2 - .L_1)
	.align		4
.L_1:
        /*0004*/ 	.word	index@(triton_poi_fused_add_mean_mul_pow_rsqrt_0)
        /*0008*/ 	.word	0x00000017


	//----- nvinfo : EIATTR_MIN_STACK_SIZE
	.align		4
.L_2:
        /*000c*/ 	.byte	0x04, 0x12
        /*000e*/ 	.short	(.L_4 - .L_3)
	.align		4
.L_3:
        /*0010*/ 	.word	index@(triton_poi_fused_add_mean_mul_pow_rsqrt_0)
        /*0014*/ 	.word	0x00000000


	//----- nvinfo : EIATTR_FRAME_SIZE
	.align		4
.L_4:
        /*0018*/ 	.byte	0x04, 0x11
        /*001a*/ 	.short	(.L_6 - .L_5)
	.align		4
.L_5:
        /*001c*/ 	.word	index@(triton_poi_fused_add_mean_mul_pow_rsqrt_0)
        /*0020*/ 	.word	0x00000000


	//----- nvinfo : EIATTR_MIN_STACK_SIZE
	.align		4
.L_6:
        /*0024*/ 	.byte	0x04, 0x12
        /*0026*/ 	.short	(.L_8 - .L_7)
	.align		4
.L_7:
        /*0028*/ 	.word	index@(triton_poi_fused_add_mean_mul_pow_rsqrt_0)
        /*002c*/ 	.word	0x00000000
.L_8:


//--------------------- .nv.info.triton_poi_fused_add_mean_mul_pow_rsqrt_0 --------------------------
	.section	.nv.info.triton_poi_fused_add_mean_mul_pow_rsqrt_0,"",@"SHT_CUDA_INFO"
	.sectionflags	@""
	.align	4


	//----- nvinfo : EIATTR_CUDA_API_VERSION
	.align		4
        /*0000*/ 	.byte	0x04, 0x37
        /*0002*/ 	.short	(.L_10 - .L_9)
.L_9:
        /*0004*/ 	.word	0x0000007c


	//----- nvinfo : EIATTR_KPARAM_INFO
	.align		4
.L_10:
        /*0008*/ 	.byte	0x04, 0x17
        /*000a*/ 	.short	(.L_12 - .L_11)
.L_11:
        /*000c*/ 	.word	0x00000000
        /*0010*/ 	.short	0x0003
        /*0012*/ 	.short	0x0018
        /*0014*/ 	.byte	0x00, 0xf0, 0x11, 0x00


	//----- nvinfo : EIATTR_KPARAM_INFO
	.align		4
.L_12:
        /*0018*/ 	.byte	0x04, 0x17
        /*001a*/ 	.short	(.L_14 - .L_13)
.L_13:
        /*001c*/ 	.word	0x00000000
        /*0020*/ 	.short	0x0002
        /*0022*/ 	.short	0x0010
        /*0024*/ 	.byte	0x00, 0xf4, 0x21, 0x00


	//----- nvinfo : EIATTR_KPARAM_INFO
	.align		4
.L_14:
        /*0028*/ 	.byte	0x04, 0x17
        /*002a*/ 	.short	(.L_16 - .L_15)
.L_15:
        /*002c*/ 	.word	0x00000000
        /*0030*/ 	.short	0x0001
        /*0032*/ 	.short	0x0008
        /*0034*/ 	.byte	0x00, 0xf4, 0x21, 0x00


	//----- nvinfo : EIATTR_KPARAM_INFO
	.align		4
.L_16:
        /*0038*/ 	.byte	0x04, 0x17
        /*003a*/ 	.short	(.L_18 - .L_17)
.L_17:
        /*003c*/ 	.word	0x00000000
        /*0040*/ 	.short	0x0000
        /*0042*/ 	.short	0x0000
        /*0044*/ 	.byte	0x00, 0xf4, 0x21, 0x00


	//----- nvinfo : EIATTR_SPARSE_MMA_MASK
	.align		4
.L_18:
        /*0048*/ 	.byte	0x03, 0x50
        /*004a*/ 	.short	0x0000


	//----- nvinfo : EIATTR_MAXREG_COUNT
	.align		4
        /*004c*/ 	.byte	0x03, 0x1b
        /*004e*/ 	.short	0x00ff


	//----- nvinfo : EIATTR_EXIT_INSTR_OFFSETS
	.align		4
        /*0050*/ 	.byte	0x04, 0x1c
        /*0052*/ 	.short	(.L_20 - .L_19)


	//   ....[0]....
.L_19:
        /*0054*/ 	.word	0x00000350


	//   ....[1]....
        /*0058*/ 	.word	0x00000370


	//----- nvinfo : EIATTR_REQNTID
	.align		4
.L_20:
        /*005c*/ 	.byte	0x04, 0x10
        /*005e*/ 	.short	(.L_22 - .L_21)
.L_21:
        /*0060*/ 	.word	0x00000080
        /*0064*/ 	.word	0x00000001
        /*0068*/ 	.word	0x00000001


	//----- nvinfo : EIATTR_CBANK_PARAM_SIZE
	.align		4
.L_22:
        /*006c*/ 	.byte	0x03, 0x19
        /*006e*/ 	.short	0x001c


	//----- nvinfo : EIATTR_PARAM_CBANK
	.align		4
        /*0070*/ 	.byte	0x04, 0x0a
        /*0072*/ 	.short	(.L_24 - .L_23)
	.align		4
.L_23:
        /*0074*/ 	.word	index@(.nv.constant0.triton_poi_fused_add_mean_mul_pow_rsqrt_0)
        /*0078*/ 	.short	0x0210
        /*007a*/ 	.short	0x001c


	//----- nvinfo : EIATTR_SW_WAR
	.align		4
.L_24:
        /*007c*/ 	.byte	0x04, 0x36
        /*007e*/ 	.short	(.L_26 - .L_25)
.L_25:
        /*0080*/ 	.word	0x00000008
.L_26:


//--------------------- .nv.callgraph             --------------------------
	.section	.nv.callgraph,"",@"SHT_CUDA_CALLGRAPH"
	.align	4
	.sectionentsize	8
	.align		4
        /*0000*/ 	.word	0x00000000
	.align		4
        /*0004*/ 	.word	0xffffffff
	.align		4
        /*0008*/ 	.word	0x00000000
	.align		4
        /*000c*/ 	.word	0xfffffffe
	.align		4
        /*0010*/ 	.word	0x00000000
	.align		4
        /*0014*/ 	.word	0xfffffffd
	.align		4
        /*0018*/ 	.word	0x00000000
	.align		4
        /*001c*/ 	.word	0xfffffffc


//--------------------- .nv.constant4             --------------------------
	.section	.nv.constant4,"a",@progbits
	.align	8
	.align		8
.nv.constant4:
        /*0000*/ 	.dword	_$_str


//--------------------- .text.triton_poi_fused_add_mean_mul_pow_rsqrt_0 --------------------------
	.section	.text.triton_poi_fused_add_mean_mul_pow_rsqrt_0,"ax",@progbits
	.align	128
        .global         triton_poi_fused_add_mean_mul_pow_rsqrt_0
        .type           triton_poi_fused_add_mean_mul_pow_rsqrt_0,@function
        .size           triton_poi_fused_add_mean_mul_pow_rsqrt_0,(.L_x_1 - triton_poi_fused_add_mean_mul_pow_rsqrt_0)
        .other          triton_poi_fused_add_mean_mul_pow_rsqrt_0,@"STO_CUDA_ENTRY STV_DEFAULT"
triton_poi_fused_add_mean_mul_pow_rsqrt_0:
.text.triton_poi_fused_add_mean_mul_pow_rsqrt_0:
[----:B------:R-:W0:Y:S01]  /*0000*/  LDC R1, c[0x0][0x28] ;  /* 0x00000a00ff017b82 */ /* 0x000e220000000800 */
[----:B------:R-:W1:Y:S07]  /*0010*/  S2R R0, SR_TID.X ;  /* 0x0000000000007919 */ /* 0x000e6e0000002100 */
[----:B------:R-:W2:Y:S01]  /*0020*/  LDC.64 R2, c[0x0][0x218] ;  /* 0x00008600ff027b82 */ /* 0x000ea20000000a00 */
[----:B------:R-:W-:Y:S01]  /*0030*/  CS2R R16, SRZ ;  /* 0x0000000000107805 */ /* 0x000fe2000001ff00 */
[----:B------:R-:W-:Y:S01]  /*0040*/  ULDC.64 UR4, c[0x0][0x208] ;  /* 0x0000820000047ab9 */ /* 0x000fe20000000a00 */
[----:B------:R-:W3:Y:S01]  /*0050*/  S2R R9, SR_CTAID.X ;  /* 0x0000000000097919 */ /* 0x000ee20000002500 */
[----:B------:R-:W-:-:S02]  /*0060*/  CS2R R10, SRZ ;  /* 0x00000000000a7805 */ /* 0x000fc4000001ff00 */
[----:B------:R-:W-:Y:S02]  /*0070*/  CS2R R18, SRZ ;  /* 0x0000000000127805 */ /* 0x000fe4000001ff00 */
[----:B------:R-:W-:Y:S01]  /*0080*/  MOV R8, RZ ;  /* 0x000000ff00087202 */ /* 0x000fe20000000f00 */
[----:B------:R-:W4:Y:S01]  /*0090*/  LDC.64 R6, c[0x0][0x210] ;  /* 0x00008400ff067b82 */ /* 0x000f220000000a00 */
[----:B-1----:R-:W-:-:S04]  /*00a0*/  SHF.L.U32 R0, R0, 0x1, RZ ;  /* 0x0000000100007819 */ /* 0x002fc800000006ff */
[----:B------:R-:W-:-:S04]  /*00b0*/  LOP3.LUT R0, R0, 0xfe, RZ, 0xc0, !PT ;  /* 0x000000fe00007812 */ /* 0x000fc800078ec0ff */
[----:B---3--:R-:W-:-:S04]  /*00c0*/  LEA R9, R9, R0, 0x8 ;  /* 0x0000000009097211 */ /* 0x008fc800078e40ff */
[----:B------:R-:W-:Y:S02]  /*00d0*/  SHF.R.S32.HI R0, RZ, 0x1f, R9 ;  /* 0x0000001fff007819 */ /* 0x000fe40000011409 */
[----:B------:R-:W-:Y:S02]  /*00e0*/  ISETP.GE.AND P0, PT, R9, 0x100, PT ;  /* 0x000001000900780c */ /* 0x000fe40003f06270 */
[----:B------:R-:W-:-:S04]  /*00f0*/  LEA.HI R0, R0, R9, RZ, 0x2 ;  /* 0x0000000900007211 */ /* 0x000fc800078f10ff */
[----:B------:R-:W-:-:S05]  /*0100*/  LOP3.LUT R4, R0, 0xfffffffc, RZ, 0xc0, !PT ;  /* 0xfffffffc00047812 */ /* 0x000fca00078ec0ff */
[----:B--2---:R-:W-:-:S05]  /*0110*/  IMAD.WIDE R14, R4, 0x4, R2 ;  /* 0x00000004040e7825 */ /* 0x004fca00078e0202 */
[----:B------:R-:W2:Y:S01]  /*0120*/  @!P0 LDG.E.EL R17, desc[UR4][R14.64+0x4] ;  /* 0x000004040e118981 */ /* 0x000ea2000c2e1900 */
[----:B------:R-:W-:-:S03]  /*0130*/  HFMA2.MMA R0, -RZ, RZ, 0, 0 ;  /* 0x00000000ff007435 */ /* 0x000fc600000001ff */
[----:B------:R-:W3:Y:S04]  /*0140*/  @!P0 LDG.E.EL R11, desc[UR4][R14.64] ;  /* 0x000000040e0b8981 */ /* 0x000ee8000c2e1900 */
[----:B------:R-:W5:Y:S04]  /*0150*/  @!P0 LDG.E.EL R18, desc[UR4][R14.64+0x4] ;  /* 0x000004040e128981 */ /* 0x000f68000c2e1900 */
[----:B------:R-:W5:Y:S04]  /*0160*/  @!P0 LDG.E.EL R16, desc[UR4][R14.64] ;  /* 0x000000040e108981 */ /* 0x000f68000c2e1900 */
[----:B------:R-:W5:Y:S04]  /*0170*/  @!P0 LDG.E.EL R19, desc[UR4][R14.64+0x8] ;  /* 0x000008040e138981 */ /* 0x000f68000c2e1900 */
[----:B------:R-:W5:Y:S04]  /*0180*/  @!P0 LDG.E.EL R10, desc[UR4][R14.64+0x8] ;  /* 0x000008040e0a8981 */ /* 0x000f68000c2e1900 */
[----:B------:R-:W5:Y:S04]  /*0190*/  @!P0 LDG.E.EL R0, desc[UR4][R14.64+0xc] ;  /* 0x00000c040e008981 */ /* 0x000f68000c2e1900 */
[----:B------:R1:W5:Y:S01]  /*01a0*/  @!P0 LDG.E.EL R8, desc[UR4][R14.64+0xc] ;  /* 0x00000c040e088981 */ /* 0x000362000c2e1900 */
[----:B------:R-:W-:-:S02]  /*01b0*/  IADD3 R13, R9, -R4, RZ ;  /* 0x80000004090d7210 */ /* 0x000fc40007ffe0ff */
[----:B------:R-:W-:Y:S01]  /*01c0*/  CS2R R4, SRZ ;  /* 0x0000000000047805 */ /* 0x000fe2000001ff00 */
[----:B------:R-:W-:-:S04]  /*01d0*/  IMAD.WIDE R2, R9, 0x4, R2 ;  /* 0x0000000409027825 */ /* 0x000fc800078e0202 */
[----:B----4-:R-:W-:Y:S01]  /*01e0*/  IMAD.WIDE R12, R13, 0x4, R6 ;  /* 0x000000040d0c7825 */ /* 0x010fe200078e0206 */
[----:B------:R-:W-:Y:S01]  /*01f0*/  CS2R R6, SRZ ;  /* 0x0000000000067805 */ /* 0x000fe2000001ff00 */
[----:B------:R4:W5:Y:S05]  /*0200*/  @!P0 LDG.E.64 R4, desc[UR4][R2.64] ;  /* 0x0000000402048981 */ /* 0x00096a000c1e1b00 */
[----:B------:R2:W5:Y:S01]  /*0210*/  @!P0 LDG.E.EL.64 R6, desc[UR4][R12.64] ;  /* 0x000000040c068981 */ /* 0x000562000c2e1b00 */
[----:B-1----:R-:W-:Y:S01]  /*0220*/  HFMA2.MMA R14, -RZ, RZ, 1.625, 0 ;  /* 0x3e800000ff0e7435 */ /* 0x002fe200000001ff */
[----:B----4-:R-:W1:Y:S02]  /*0230*/  LDC.64 R2, c[0x0][0x220] ;  /* 0x00008800ff027b82 */ /* 0x010e640000000a00 */
[----:B-1----:R-:W-:-:S04]  /*0240*/  IMAD.WIDE R2, R9, 0x4, R2 ;  /* 0x0000000409027825 */ /* 0x002fc800078e0202 */
[----:B--2---:R-:W-:-:S04]  /*0250*/  FMUL R20, R17, R17 ;  /* 0x0000001111147220 */ /* 0x004fc80000400000 */
[----:B---3--:R-:W-:Y:S01]  /*0260*/  FFMA R20, R11, R11, R20 ;  /* 0x0000000b0b147223 */ /* 0x008fe20000000014 */
[----:B-----5:R-:W-:-:S04]  /*0270*/  FMUL R11, R18, R18 ;  /* 0x00000012120b7220 */ /* 0x020fc80000400000 */
[----:B------:R-:W-:Y:S01]  /*0280*/  FFMA R11, R16, R16, R11 ;  /* 0x00000010100b7223 */ /* 0x000fe2000000000b */
[----:B------:R-:W-:-:S03]  /*0290*/  FFMA R19, R19, R19, R20 ;  /* 0x0000001313137223 */ /* 0x000fc60000000014 */
[----:B------:R-:W-:Y:S01]  /*02a0*/  FFMA R11, R10, R10, R11 ;  /* 0x0000000a0a0b7223 */ /* 0x000fe2000000000b */
[----:B------:R-:W-:-:S03]  /*02b0*/  FFMA R19, R0, R0, R19 ;  /* 0x0000000000137223 */ /* 0x000fc60000000013 */
[----:B------:R-:W-:Y:S01]  /*02c0*/  FFMA R11, R8, R8, R11 ;  /* 0x00000008080b7223 */ /* 0x000fe2000000000b */
[----:B------:R-:W-:-:S03]  /*02d0*/  FFMA R19, R19, R14, 9.9999999747524270788e-07 ;  /* 0x358637bd13137423 */ /* 0x000fc6000000000e */
[----:B------:R-:W-:-:S03]  /*02e0*/  FFMA R11, R11, R14, 9.9999999747524270788e-07 ;  /* 0x358637bd0b0b7423 */ /* 0x000fc6000000000e */
[----:B------:R-:W1:Y:S08]  /*02f0*/  MUFU.RSQ R19, R19 ;  /* 0x0000001300137308 */ /* 0x000e700000001400 */
[----:B------:R-:W2:Y:S01]  /*0300*/  MUFU.RSQ R0, R11 ;  /* 0x0000000b00007308 */ /* 0x000ea20000001400 */
[----:B01----:R-:W-:-:S04]  /*0310*/  FMUL R13, R19, R4 ;  /* 0x00000004130d7220 */ /* 0x003fc80000400000 */
[----:B------:R-:W-:Y:S01]  /*0320*/  FMUL R6, R13, R6 ;  /* 0x000000060d067220 */ /* 0x000fe20000400000 */
[----:B--2---:R-:W-:-:S04]  /*0330*/  FMUL R0, R0, R5 ;  /* 0x0000000500007220 */ /* 0x004fc80000400000 */
[----:B------:R-:W-:Y:S01]  /*0340*/  FMUL R7, R0, R7 ;  /* 0x0000000700077220 */ /* 0x000fe20000400000 */
[----:B------:R-:W-:Y:S06]  /*0350*/  @P0 EXIT ;  /* 0x000000000000094d */ /* 0x000fec0003800000 */
[----:B------:R-:W-:Y:S01]  /*0360*/  STG.E.64 desc[UR4][R2.64], R6 ;  /* 0x0000000602007986 */ /* 0x000fe2000c101b04 */
[----:B------:R-:W-:Y:S05]  /*0370*/  EXIT ;  /* 0x000000000000794d */ /* 0x000fea0003800000 */
.L_x_0:
[----:B------:R-:W-:-:S00]  /*0380*/  BRA `(.L_x_0) ;  /* 0xfffffffc00fc7947 */ /* 0x000fc0000383ffff */
[----:B------:R-:W-:-:S00]  /*0390*/  NOP ;  /* 0x0000000000007918 */ /* 0x000fc00000000000 */
        /* <DEDUP_REMOVED lines=14> */
.L_x_1:


//--------------------- .nv.global.init           --------------------------
	.section	.nv.global.init,"aw",@progbits
.nv.global.init:
	.type		_$_str,@object
	.size		_$_str,(.L_0 - _$_str)
_$_str:
        /*0000*/ 	.byte	0x5f, 0x5f, 0x43, 0x55, 0x44, 0x41, 0x5f, 0x46, 0x54, 0x5a, 0x00
.L_0:


//--------------------- .nv.constant0.triton_poi_fused_add_mean_mul_pow_rsqrt_0 --------------------------
	.section	.nv.constant0.triton_poi_fused_add_mean_mul_pow_rsqrt_0,"a",@progbits
	.sectionflags	@""
	.align	4
.nv.constant0.triton_poi_fused_add_mean_mul_pow_rsqrt_0:
	.zero		556
